//
// Generated by NVIDIA NVVM Compiler
//
// Compiler Build ID: CL-36424714
// Cuda compilation tools, release 13.0, V13.0.88
// Based on NVVM 20.0.0
//

.version 9.0
.target sm_100
.address_size 64

	// .globl	_Z27histogram_single_thread_gpuPKiPii

.visible .entry _Z27histogram_single_thread_gpuPKiPii(
	.param .u64 .ptr .align 1 _Z27histogram_single_thread_gpuPKiPii_param_0,
	.param .u64 .ptr .align 1 _Z27histogram_single_thread_gpuPKiPii_param_1,
	.param .u32 _Z27histogram_single_thread_gpuPKiPii_param_2
)
{
	.reg .pred 	%p<10>;
	.reg .b32 	%r<81>;
	.reg .b64 	%rd<76>;

	ld.param.u64 	%rd9, [_Z27histogram_single_thread_gpuPKiPii_param_0];
	ld.param.u64 	%rd10, [_Z27histogram_single_thread_gpuPKiPii_param_1];
	ld.param.u32 	%r16, [_Z27histogram_single_thread_gpuPKiPii_param_2];
	cvta.to.global.u64 	%rd1, %rd10;
	cvta.to.global.u64 	%rd2, %rd9;
	setp.lt.s32 	%p1, %r16, 1;
	@%p1 bra 	$L__BB0_13;
	and.b32  	%r1, %r16, 15;
	setp.lt.u32 	%p2, %r16, 16;
	mov.b32 	%r78, 0;
	@%p2 bra 	$L__BB0_4;
	and.b32  	%r78, %r16, 2147483632;
	neg.s32 	%r76, %r78;
	add.s64 	%rd74, %rd2, 32;
$L__BB0_3:
	.pragma "nounroll";
	ld.global.u32 	%r18, [%rd74+-32];
	mul.wide.s32 	%rd11, %r18, 4;
	add.s64 	%rd12, %rd1, %rd11;
	atom.global.add.u32 	%r19, [%rd12], 1;
	ld.global.u32 	%r20, [%rd74+-28];
	mul.wide.s32 	%rd13, %r20, 4;
	add.s64 	%rd14, %rd1, %rd13;
	atom.global.add.u32 	%r21, [%rd14], 1;
	ld.global.u32 	%r22, [%rd74+-24];
	mul.wide.s32 	%rd15, %r22, 4;
	add.s64 	%rd16, %rd1, %rd15;
	atom.global.add.u32 	%r23, [%rd16], 1;
	ld.global.u32 	%r24, [%rd74+-20];
	mul.wide.s32 	%rd17, %r24, 4;
	add.s64 	%rd18, %rd1, %rd17;
	atom.global.add.u32 	%r25, [%rd18], 1;
	ld.global.u32 	%r26, [%rd74+-16];
	mul.wide.s32 	%rd19, %r26, 4;
	add.s64 	%rd20, %rd1, %rd19;
	atom.global.add.u32 	%r27, [%rd20], 1;
	ld.global.u32 	%r28, [%rd74+-12];
	mul.wide.s32 	%rd21, %r28, 4;
	add.s64 	%rd22, %rd1, %rd21;
	atom.global.add.u32 	%r29, [%rd22], 1;
	ld.global.u32 	%r30, [%rd74+-8];
	mul.wide.s32 	%rd23, %r30, 4;
	add.s64 	%rd24, %rd1, %rd23;
	atom.global.add.u32 	%r31, [%rd24], 1;
	ld.global.u32 	%r32, [%rd74+-4];
	mul.wide.s32 	%rd25, %r32, 4;
	add.s64 	%rd26, %rd1, %rd25;
	atom.global.add.u32 	%r33, [%rd26], 1;
	ld.global.u32 	%r34, [%rd74];
	mul.wide.s32 	%rd27, %r34, 4;
	add.s64 	%rd28, %rd1, %rd27;
	atom.global.add.u32 	%r35, [%rd28], 1;
	ld.global.u32 	%r36, [%rd74+4];
	mul.wide.s32 	%rd29, %r36, 4;
	add.s64 	%rd30, %rd1, %rd29;
	atom.global.add.u32 	%r37, [%rd30], 1;
	ld.global.u32 	%r38, [%rd74+8];
	mul.wide.s32 	%rd31, %r38, 4;
	add.s64 	%rd32, %rd1, %rd31;
	atom.global.add.u32 	%r39, [%rd32], 1;
	ld.global.u32 	%r40, [%rd74+12];
	mul.wide.s32 	%rd33, %r40, 4;
	add.s64 	%rd34, %rd1, %rd33;
	atom.global.add.u32 	%r41, [%rd34], 1;
	ld.global.u32 	%r42, [%rd74+16];
	mul.wide.s32 	%rd35, %r42, 4;
	add.s64 	%rd36, %rd1, %rd35;
	atom.global.add.u32 	%r43, [%rd36], 1;
	ld.global.u32 	%r44, [%rd74+20];
	mul.wide.s32 	%rd37, %r44, 4;
	add.s64 	%rd38, %rd1, %rd37;
	atom.global.add.u32 	%r45, [%rd38], 1;
	ld.global.u32 	%r46, [%rd74+24];
	mul.wide.s32 	%rd39, %r46, 4;
	add.s64 	%rd40, %rd1, %rd39;
	atom.global.add.u32 	%r47, [%rd40], 1;
	ld.global.u32 	%r48, [%rd74+28];
	mul.wide.s32 	%rd41, %r48, 4;
	add.s64 	%rd42, %rd1, %rd41;
	atom.global.add.u32 	%r49, [%rd42], 1;
	add.s32 	%r76, %r76, 16;
	add.s64 	%rd74, %rd74, 64;
	setp.ne.s32 	%p3, %r76, 0;
	@%p3 bra 	$L__BB0_3;
$L__BB0_4:
	setp.eq.s32 	%p4, %r1, 0;
	@%p4 bra 	$L__BB0_13;
	and.b32  	%r7, %r16, 7;
	setp.lt.u32 	%p5, %r1, 8;
	@%p5 bra 	$L__BB0_7;
	mul.wide.u32 	%rd43, %r78, 4;
	add.s64 	%rd44, %rd2, %rd43;
	ld.global.u32 	%r50, [%rd44];
	mul.wide.s32 	%rd45, %r50, 4;
	add.s64 	%rd46, %rd1, %rd45;
	atom.global.add.u32 	%r51, [%rd46], 1;
	ld.global.u32 	%r52, [%rd44+4];
	mul.wide.s32 	%rd47, %r52, 4;
	add.s64 	%rd48, %rd1, %rd47;
	atom.global.add.u32 	%r53, [%rd48], 1;
	ld.global.u32 	%r54, [%rd44+8];
	mul.wide.s32 	%rd49, %r54, 4;
	add.s64 	%rd50, %rd1, %rd49;
	atom.global.add.u32 	%r55, [%rd50], 1;
	ld.global.u32 	%r56, [%rd44+12];
	mul.wide.s32 	%rd51, %r56, 4;
	add.s64 	%rd52, %rd1, %rd51;
	atom.global.add.u32 	%r57, [%rd52], 1;
	ld.global.u32 	%r58, [%rd44+16];
	mul.wide.s32 	%rd53, %r58, 4;
	add.s64 	%rd54, %rd1, %rd53;
	atom.global.add.u32 	%r59, [%rd54], 1;
	ld.global.u32 	%r60, [%rd44+20];
	mul.wide.s32 	%rd55, %r60, 4;
	add.s64 	%rd56, %rd1, %rd55;
	atom.global.add.u32 	%r61, [%rd56], 1;
	ld.global.u32 	%r62, [%rd44+24];
	mul.wide.s32 	%rd57, %r62, 4;
	add.s64 	%rd58, %rd1, %rd57;
	atom.global.add.u32 	%r63, [%rd58], 1;
	ld.global.u32 	%r64, [%rd44+28];
	mul.wide.s32 	%rd59, %r64, 4;
	add.s64 	%rd60, %rd1, %rd59;
	atom.global.add.u32 	%r65, [%rd60], 1;
	add.s32 	%r78, %r78, 8;
$L__BB0_7:
	setp.eq.s32 	%p6, %r7, 0;
	@%p6 bra 	$L__BB0_13;
	and.b32  	%r10, %r16, 3;
	setp.lt.u32 	%p7, %r7, 4;
	@%p7 bra 	$L__BB0_10;
	mul.wide.u32 	%rd61, %r78, 4;
	add.s64 	%rd62, %rd2, %rd61;
	ld.global.u32 	%r66, [%rd62];
	mul.wide.s32 	%rd63, %r66, 4;
	add.s64 	%rd64, %rd1, %rd63;
	atom.global.add.u32 	%r67, [%rd64], 1;
	ld.global.u32 	%r68, [%rd62+4];
	mul.wide.s32 	%rd65, %r68, 4;
	add.s64 	%rd66, %rd1, %rd65;
	atom.global.add.u32 	%r69, [%rd66], 1;
	ld.global.u32 	%r70, [%rd62+8];
	mul.wide.s32 	%rd67, %r70, 4;
	add.s64 	%rd68, %rd1, %rd67;
	atom.global.add.u32 	%r71, [%rd68], 1;
	ld.global.u32 	%r72, [%rd62+12];
	mul.wide.s32 	%rd69, %r72, 4;
	add.s64 	%rd70, %rd1, %rd69;
	atom.global.add.u32 	%r73, [%rd70], 1;
	add.s32 	%r78, %r78, 4;
$L__BB0_10:
	setp.eq.s32 	%p8, %r10, 0;
	@%p8 bra 	$L__BB0_13;
	mul.wide.u32 	%rd71, %r78, 4;
	add.s64 	%rd75, %rd2, %rd71;
	neg.s32 	%r80, %r10;
$L__BB0_12:
	.pragma "nounroll";
	ld.global.u32 	%r74, [%rd75];
	mul.wide.s32 	%rd72, %r74, 4;
	add.s64 	%rd73, %rd1, %rd72;
	atom.global.add.u32 	%r75, [%rd73], 1;
	add.s64 	%rd75, %rd75, 4;
	add.s32 	%r80, %r80, 1;
	setp.ne.s32 	%p9, %r80, 0;
	@%p9 bra 	$L__BB0_12;
$L__BB0_13:
	ret;

}


// ===== COMPILED SASS (sm_100) =====

	.target	sm_100

	.elftype	@"ET_EXEC"


//--------------------- .note.nv.tkinfo           --------------------------
	.section	.note.nv.tkinfo,"",@"SHT_NOTE"
	.sectionflags	@"SHF_NOTE_NV_TKINFO"
	.tkinfo
        /*0018*/ 	.word	0x00000002
        /*0030*/ 	.string	""
        /*0030*/ 	.string	"ptxas"
        /*0030*/ 	.string	"Cuda compilation tools, release 13.0, V13.0.88"
        /*0030*/ 	.string	"Build cuda_13.0.r13.0/compiler.36424714_0"
        /*0030*/ 	.string	"-arch sm_100 -m 64 "



//--------------------- .note.nv.cuinfo           --------------------------
	.section	.note.nv.cuinfo,"",@"SHT_NOTE"
	.sectionflags	@"SHF_NOTE_NV_CUINFO"
        /*0018*/ 	.short	0x0002
        /*001a*/ 	.short	0x0064
        /*001c*/ 	.short	0x0082
	.zero		2


//--------------------- .nv.info                  --------------------------
	.section	.nv.info,"",@"SHT_CUDA_INFO"
	.align	4


	//----- nvinfo : EIATTR_REGCOUNT
	.align		4
        /*0000*/ 	.byte	0x04, 0x2f
        /*0002*/ 	.short	(.L_1 - .L_0)
	.align		4
.L_0:
        /*0004*/ 	.word	index@(_Z27histogram_single_thread_gpuPKiPii)
        /*0008*/ 	.word	0x00000016


	//----- nvinfo : EIATTR_FRAME_SIZE
	.align		4
.L_1:
        /*000c*/ 	.byte	0x04, 0x11
        /*000e*/ 	.short	(.L_3 - .L_2)
	.align		4
.L_2:
        /*0010*/ 	.word	index@(_Z27histogram_single_thread_gpuPKiPii)
        /*0014*/ 	.word	0x00000000


	//----- nvinfo : EIATTR_MIN_STACK_SIZE
	.align		4
.L_3:
        /*0018*/ 	.byte	0x04, 0x12
        /*001a*/ 	.short	(.L_5 - .L_4)
	.align		4
.L_4:
        /*001c*/ 	.word	index@(_Z27histogram_single_thread_gpuPKiPii)
        /*0020*/ 	.word	0x00000000
.L_5:


//--------------------- .nv.compat                --------------------------
	.section	.nv.compat,"",@"SHT_CUDA_COMPAT_INFO"
	.align	4
        /*0000*/ 	.byte	0x02, 0x09, 0x00, 0x00, 0x02, 0x02, 0x01, 0x00, 0x02, 0x05, 0x05, 0x00, 0x03, 0x07, 0x01, 0x01
        /*0010*/ 	.byte	0x02, 0x03, 0x00, 0x00, 0x02, 0x06, 0x01, 0x00, 0x04, 0x0b, 0x08, 0x00, 0x09, 0x00, 0x00, 0x00
        /*0020*/ 	.byte	0x00, 0x00, 0x00, 0x00


//--------------------- .nv.info._Z27histogram_single_thread_gpuPKiPii --------------------------
	.section	.nv.info._Z27histogram_single_thread_gpuPKiPii,"",@"SHT_CUDA_INFO"
	.sectionflags	@""
	.align	4


	//----- nvinfo : EIATTR_CUDA_API_VERSION
	.align		4
        /*0000*/ 	.byte	0x04, 0x37
        /*0002*/ 	.short	(.L_7 - .L_6)
.L_6:
        /*0004*/ 	.word	0x00000082


	//----- nvinfo : EIATTR_KPARAM_INFO
	.align		4
.L_7:
        /*0008*/ 	.byte	0x04, 0x17
        /*000a*/ 	.short	(.L_9 - .L_8)
.L_8:
        /*000c*/ 	.word	0x00000000
        /*0010*/ 	.short	0x0002
        /*0012*/ 	.short	0x0010
        /*0014*/ 	.byte	0x00, 0xf0, 0x11, 0x00


	//----- nvinfo : EIATTR_KPARAM_INFO
	.align		4
.L_9:
        /*0018*/ 	.byte	0x04, 0x17
        /*001a*/ 	.short	(.L_11 - .L_10)
.L_10:
        /*001c*/ 	.word	0x00000000
        /*0020*/ 	.short	0x0001
        /*0022*/ 	.short	0x0008
        /*0024*/ 	.byte	0x00, 0xf5, 0x21, 0x00


	//----- nvinfo : EIATTR_KPARAM_INFO
	.align		4
.L_11:
        /*0028*/ 	.byte	0x04, 0x17
        /*002a*/ 	.short	(.L_13 - .L_12)
.L_12:
        /*002c*/ 	.word	0x00000000
        /*0030*/ 	.short	0x0000
        /*0032*/ 	.short	0x0000
        /*0034*/ 	.byte	0x00, 0xf5, 0x21, 0x00


	//----- nvinfo : EIATTR_SPARSE_MMA_MASK
	.align		4
.L_13:
        /*0038*/ 	.byte	0x03, 0x50
        /*003a*/ 	.short	0x0000


	//----- nvinfo : EIATTR_MAXREG_COUNT
	.align		4
        /*003c*/ 	.byte	0x03, 0x1b
        /*003e*/ 	.short	0x00ff


	//----- nvinfo : EIATTR_MERCURY_ISA_VERSION
	.align		4
        /*0040*/ 	.byte	0x03, 0x5f
        /*0042*/ 	.short	0x0101


	//----- nvinfo : EIATTR_INT_WARP_WIDE_INSTR_OFFSETS
	.align		4
        /*0044*/ 	.byte	0x04, 0x31
        /*0046*/ 	.short	(.L_15 - .L_14)


	//   ....[0]....
.L_14:
        /*0048*/ 	.word	0x00000150


	//   ....[1]....
        /*004c*/ 	.word	0x00000580


	//   ....[2]....
        /*0050*/ 	.word	0x000007e0


	//   ....[3]....
        /*0054*/ 	.word	0x00000940


	//----- nvinfo : EIATTR_VRC_CTA_INIT_COUNT
	.align		4
.L_15:
        /*0058*/ 	.byte	0x02, 0x4a
	.zero		1
	.zero		1


	//----- nvinfo : EIATTR_EXIT_INSTR_OFFSETS
	.align		4
        /*005c*/ 	.byte	0x04, 0x1c
        /*005e*/ 	.short	(.L_17 - .L_16)


	//   ....[0]....
.L_16:
        /*0060*/ 	.word	0x00000030


	//   ....[1]....
        /*0064*/ 	.word	0x000004e0


	//   ....[2]....
        /*0068*/ 	.word	0x00000740


	//   ....[3]....
        /*006c*/ 	.word	0x000008e0


	//   ....[4]....
        /*0070*/ 	.word	0x00000a00


	//----- nvinfo : EIATTR_CBANK_PARAM_SIZE
	.align		4
.L_17:
        /*0074*/ 	.byte	0x03, 0x19
        /*0076*/ 	.short	0x0014


	//----- nvinfo : EIATTR_PARAM_CBANK
	.align		4
        /*0078*/ 	.byte	0x04, 0x0a
        /*007a*/ 	.short	(.L_19 - .L_18)
	.align		4
.L_18:
        /*007c*/ 	.word	index@(.nv.constant0._Z27histogram_single_thread_gpuPKiPii)
        /*0080*/ 	.short	0x0380
        /*0082*/ 	.short	0x0014


	//----- nvinfo : EIATTR_SW_WAR
	.align		4
.L_19:
        /*0084*/ 	.byte	0x04, 0x36
        /*0086*/ 	.short	(.L_21 - .L_20)
.L_20:
        /*0088*/ 	.word	0x00000008
.L_21:


//--------------------- .nv.callgraph             --------------------------
	.section	.nv.callgraph,"",@"SHT_CUDA_CALLGRAPH"
	.align	4
	.sectionentsize	8
	.align		4
        /*0000*/ 	.word	0x00000000
	.align		4
        /*0004*/ 	.word	0xffffffff
	.align		4
        /*0008*/ 	.word	0x00000000
	.align		4
        /*000c*/ 	.word	0xfffffffe
	.align		4
        /*0010*/ 	.word	0x00000000
	.align		4
        /*0014*/ 	.word	0xfffffffd
	.align		4
        /*0018*/ 	.word	0x00000000
	.align		4
        /*001c*/ 	.word	0xfffffffc


//--------------------- .text._Z27histogram_single_thread_gpuPKiPii --------------------------
	.section	.text._Z27histogram_single_thread_gpuPKiPii,"ax",@progbits
	.align	128
        .global         _Z27histogram_single_thread_gpuPKiPii
        .type           _Z27histogram_single_thread_gpuPKiPii,@function
        .size           _Z27histogram_single_thread_gpuPKiPii,(.L_x_6 - _Z27histogram_single_thread_gpuPKiPii)
        .other          _Z27histogram_single_thread_gpuPKiPii,@"STO_CUDA_ENTRY STV_DEFAULT"
_Z27histogram_single_thread_gpuPKiPii:
.text._Z27histogram_single_thread_gpuPKiPii:
[----:B------:R-:W-:Y:S08]  /*0000*/  LDC R1, c[0x0][0x37c] ;  /* 0x0000df00ff017b82 */ /* 0x000ff00000000800 */
[----:B------:R-:W0:Y:S02]  /*0010*/  LDC R2, c[0x0][0x390] ;  /* 0x0000e400ff027b82 */ /* 0x000e240000000800 */
[----:B0-----:R-:W-:-:S13]  /*0020*/  ISETP.GE.AND P0, PT, R2, 0x1, PT ;  /* 0x000000010200780c */ /* 0x001fda0003f06270 */
[----:B------:R-:W-:Y:S05]  /*0030*/  @!P0 EXIT ;  /* 0x000000000000894d */ /* 0x000fea0003800000 */
[C---:B------:R-:W-:Y:S01]  /*0040*/  ISETP.GE.U32.AND P1, PT, R2.reuse, 0x10, PT ;  /* 0x000000100200780c */ /* 0x040fe20003f26070 */
[----:B------:R-:W0:Y:S01]  /*0050*/  LDCU.64 UR6, c[0x0][0x358] ;  /* 0x00006b00ff0677ac */ /* 0x000e220008000a00 */
[----:B------:R-:W-:Y:S01]  /*0060*/  LOP3.LUT R9, R2, 0xf, RZ, 0xc0, !PT ;  /* 0x0000000f02097812 */ /* 0x000fe200078ec0ff */
[----:B------:R-:W-:-:S03]  /*0070*/  HFMA2 R0, -RZ, RZ, 0, 0 ;  /* 0x00000000ff007431 */ /* 0x000fc600000001ff */
[----:B------:R-:W-:-:S07]  /*0080*/  ISETP.NE.AND P0, PT, R9, RZ, PT ;  /* 0x000000ff0900720c */ /* 0x000fce0003f05270 */
[----:B------:R-:W-:Y:S06]  /*0090*/  @!P1 BRA `(.L_x_0) ;  /* 0x0000000400109947 */ /* 0x000fec0003800000 */
[----:B------:R-:W1:Y:S01]  /*00a0*/  LDCU.64 UR4, c[0x0][0x380] ;  /* 0x00007000ff0477ac */ /* 0x000e620008000a00 */
[----:B------:R-:W-:-:S04]  /*00b0*/  LOP3.LUT R0, R2, 0x7ffffff0, RZ, 0xc0, !PT ;  /* 0x7ffffff002007812 */ /* 0x000fc800078ec0ff */
[----:B------:R-:W-:Y:S01]  /*00c0*/  IADD3 R3, PT, PT, -R0, RZ, RZ ;  /* 0x000000ff00037210 */ /* 0x000fe20007ffe1ff */
[----:B-1----:R-:W-:-:S04]  /*00d0*/  UIADD3 UR4, UP0, UPT, UR4, 0x20, URZ ;  /* 0x0000002004047890 */ /* 0x002fc8000ff1e0ff */
[----:B------:R-:W-:Y:S02]  /*00e0*/  UIADD3.X UR5, UPT, UPT, URZ, UR5, URZ, UP0, !UPT ;  /* 0x00000005ff057290 */ /* 0x000fe400087fe4ff */
[----:B------:R-:W-:-:S04]  /*00f0*/  MOV R10, UR4 ;  /* 0x00000004000a7c02 */ /* 0x000fc80008000f00 */
[----:B------:R-:W-:-:S07]  /*0100*/  MOV R11, UR5 ;  /* 0x00000005000b7c02 */ /* 0x000fce0008000f00 */
.L_x_1:
[----:B------:R-:W-:Y:S01]  /*0110*/  MOV R4, R10 ;  /* 0x0000000a00047202 */ /* 0x000fe20000000f00 */
[----:B------:R-:W1:Y:S01]  /*0120*/  LDC.64 R6, c[0x0][0x388] ;  /* 0x0000e200ff067b82 */ /* 0x000e620000000a00 */
[----:B------:R-:W-:-:S05]  /*0130*/  MOV R5, R11 ;  /* 0x0000000b00057202 */ /* 0x000fca0000000f00 */
[----:B0-----:R-:W1:Y:S01]  /*0140*/  LDG.E R11, desc[UR6][R4.64+-0x20] ;  /* 0xffffe006040b7981 */ /* 0x001e62000c1e1900 */
[----:B------:R-:W-:Y:S02]  /*0150*/  VOTEU.ANY UR4, UPT, PT ;  /* 0x0000000000047886 */ /* 0x000fe400038e0100 */
[----:B------:R-:W-:Y:S01]  /*0160*/  UFLO.U32 UR5, UR4 ;  /* 0x00000004000572bd */ /* 0x000fe200080e0000 */
[----:B------:R-:W0:Y:S01]  /*0170*/  S2R R10, SR_LANEID ;  /* 0x00000000000a7919 */ /* 0x000e220000000000 */
[----:B------:R-:W2:Y:S04]  /*0180*/  POPC R8, UR4 ;  /* 0x0000000400087d09 */ /* 0x000ea80008000000 */
[----:B0-----:R-:W-:Y:S01]  /*0190*/  ISETP.EQ.U32.AND P1, PT, R10, UR5, PT ;  /* 0x000000050a007c0c */ /* 0x001fe2000bf22070 */
[----:B-1----:R-:W-:-:S12]  /*01a0*/  IMAD.WIDE R10, R11, 0x4, R6 ;  /* 0x000000040b0a7825 */ /* 0x002fd800078e0206 */
[----:B--2---:R0:W-:Y:S04]  /*01b0*/  @P1 REDG.E.ADD.STRONG.GPU desc[UR6][R10.64], R8 ;  /* 0x000000080a00198e */ /* 0x0041e8000c12e106 */
[----:B------:R-:W2:Y:S02]  /*01c0*/  LDG.E R13, desc[UR6][R4.64+-0x1c] ;  /* 0xffffe406040d7981 */ /* 0x000ea4000c1e1900 */
[----:B--2---:R-:W-:-:S05]  /*01d0*/  IMAD.WIDE R12, R13, 0x4, R6 ;  /* 0x000000040d0c7825 */ /* 0x004fca00078e0206 */
[----:B------:R1:W-:Y:S04]  /*01e0*/  @P1 REDG.E.ADD.STRONG.GPU desc[UR6][R12.64], R8 ;  /* 0x000000080c00198e */ /* 0x0003e8000c12e106 */
[----:B------:R-:W2:Y:S02]  /*01f0*/  LDG.E R15, desc[UR6][R4.64+-0x18] ;  /* 0xffffe806040f7981 */ /* 0x000ea4000c1e1900 */
[----:B--2---:R-:W-:-:S05]  /*0200*/  IMAD.WIDE R14, R15, 0x4, R6 ;  /* 0x000000040f0e7825 */ /* 0x004fca00078e0206 */
[----:B------:R2:W-:Y:S04]  /*0210*/  @P1 REDG.E.ADD.STRONG.GPU desc[UR6][R14.64], R8 ;  /* 0x000000080e00198e */ /* 0x0005e8000c12e106 */
[----:B------:R-:W3:Y:S02]  /*0220*/  LDG.E R17, desc[UR6][R4.64+-0x14] ;  /* 0xffffec0604117981 */ /* 0x000ee4000c1e1900 */
[----:B---3--:R-:W-:-:S05]  /*0230*/  IMAD.WIDE R16, R17, 0x4, R6 ;  /* 0x0000000411107825 */ /* 0x008fca00078e0206 */
[----:B------:R3:W-:Y:S04]  /*0240*/  @P1 REDG.E.ADD.STRONG.GPU desc[UR6][R16.64], R8 ;  /* 0x000000081000198e */ /* 0x0007e8000c12e106 */
[----:B------:R-:W0:Y:S02]  /*0250*/  LDG.E R19, desc[UR6][R4.64+-0x10] ;  /* 0xfffff00604137981 */ /* 0x000e24000c1e1900 */
[----:B0-----:R-:W-:-:S05]  /*0260*/  IMAD.WIDE R10, R19, 0x4, R6 ;  /* 0x00000004130a7825 */ /* 0x001fca00078e0206 */
[----:B------:R0:W-:Y:S04]  /*0270*/  @P1 REDG.E.ADD.STRONG.GPU desc[UR6][R10.64], R8 ;  /* 0x000000080a00198e */ /* 0x0001e8000c12e106 */
[----:B------:R-:W1:Y:S02]  /*0280*/  LDG.E R19, desc[UR6][R4.64+-0xc] ;  /* 0xfffff40604137981 */ /* 0x000e64000c1e1900 */
[----:B-1----:R-:W-:-:S05]  /*0290*/  IMAD.WIDE R12, R19, 0x4, R6 ;  /* 0x00000004130c7825 */ /* 0x002fca00078e0206 */
        /* <DEDUP_REMOVED lines=18> */
[----:B------:R-:W-:Y:S04]  /*03c0*/  @P1 REDG.E.ADD.STRONG.GPU desc[UR6][R16.64], R8 ;  /* 0x000000081000198e */ /* 0x000fe8000c12e106 */
        /* <DEDUP_REMOVED lines=9> */
[----:B------:R-:W2:Y:S01]  /*0460*/  LDG.E R19, desc[UR6][R4.64+0x1c] ;  /* 0x00001c0604137981 */ /* 0x000ea2000c1e1900 */
[----:B------:R-:W-:Y:S02]  /*0470*/  IADD3 R3, PT, PT, R3, 0x10, RZ ;  /* 0x0000001003037810 */ /* 0x000fe40007ffe0ff */
[----:B0-----:R-:W-:-:S04]  /*0480*/  IADD3 R10, P2, PT, R4, 0x40, RZ ;  /* 0x00000040040a7810 */ /* 0x001fc80007f5e0ff */
[----:B------:R-:W-:Y:S01]  /*0490*/  IADD3.X R11, PT, PT, RZ, R5, RZ, P2, !PT ;  /* 0x00000005ff0b7210 */ /* 0x000fe200017fe4ff */
[----:B--2---:R-:W-:-:S05]  /*04a0*/  IMAD.WIDE R6, R19, 0x4, R6 ;  /* 0x0000000413067825 */ /* 0x004fca00078e0206 */
[----:B------:R1:W-:Y:S01]  /*04b0*/  @P1 REDG.E.ADD.STRONG.GPU desc[UR6][R6.64], R8 ;  /* 0x000000080600198e */ /* 0x0003e2000c12e106 */
[----:B------:R-:W-:-:S13]  /*04c0*/  ISETP.NE.AND P1, PT, R3, RZ, PT ;  /* 0x000000ff0300720c */ /* 0x000fda0003f25270 */
[----:B-1----:R-:W-:Y:S05]  /*04d0*/  @P1 BRA `(.L_x_1) ;  /* 0xfffffffc000c1947 */ /* 0x002fea000383ffff */
.L_x_0:
[----:B0-----:R-:W-:Y:S05]  /*04e0*/  @!P0 EXIT ;  /* 0x000000000000894d */ /* 0x001fea0003800000 */
[----:B------:R-:W-:Y:S02]  /*04f0*/  ISETP.GE.U32.AND P0, PT, R9, 0x8, PT ;  /* 0x000000080900780c */ /* 0x000fe40003f06070 */
[----:B------:R-:W-:-:S04]  /*0500*/  LOP3.LUT R16, R2, 0x7, RZ, 0xc0, !PT ;  /* 0x0000000702107812 */ /* 0x000fc800078ec0ff */
[----:B------:R-:W-:-:S07]  /*0510*/  ISETP.NE.AND P1, PT, R16, RZ, PT ;  /* 0x000000ff1000720c */ /* 0x000fce0003f25270 */
[----:B------:R-:W-:Y:S06]  /*0520*/  @!P0 BRA `(.L_x_2) ;  /* 0x0000000000848947 */ /* 0x000fec0003800000 */
[----:B------:R-:W0:Y:S01]  /*0530*/  LDC.64 R6, c[0x0][0x380] ;  /* 0x0000e000ff067b82 */ /* 0x000e220000000a00 */
[----:B------:R-:W1:Y:S07]  /*0540*/  S2R R8, SR_LANEID ;  /* 0x0000000000087919 */ /* 0x000e6e0000000000 */
[----:B------:R-:W2:Y:S01]  /*0550*/  LDC.64 R4, c[0x0][0x388] ;  /* 0x0000e200ff047b82 */ /* 0x000ea20000000a00 */
[----:B0-----:R-:W-:-:S05]  /*0560*/  IMAD.WIDE.U32 R6, R0, 0x4, R6 ;  /* 0x0000000400067825 */ /* 0x001fca00078e0006 */
[----:B------:R-:W2:Y:S01]  /*0570*/  LDG.E R9, desc[UR6][R6.64] ;  /* 0x0000000606097981 */ /* 0x000ea2000c1e1900 */
[----:B------:R-:W-:Y:S02]  /*0580*/  VOTEU.ANY UR4, UPT, PT ;  /* 0x0000000000047886 */ /* 0x000fe400038e0100 */
[----:B------:R-:W-:Y:S02]  /*0590*/  UFLO.U32 UR5, UR4 ;  /* 0x00000004000572bd */ /* 0x000fe400080e0000 */
[----:B------:R-:W0:Y:S04]  /*05a0*/  POPC R3, UR4 ;  /* 0x0000000400037d09 */ /* 0x000e280008000000 */
[----:B-1----:R-:W-:Y:S01]  /*05b0*/  ISETP.EQ.U32.AND P0, PT, R8, UR5, PT ;  /* 0x0000000508007c0c */ /* 0x002fe2000bf02070 */
[----:B--2---:R-:W-:-:S12]  /*05c0*/  IMAD.WIDE R8, R9, 0x4, R4 ;  /* 0x0000000409087825 */ /* 0x004fd800078e0204 */
[----:B0-----:R0:W-:Y:S04]  /*05d0*/  @P0 REDG.E.ADD.STRONG.GPU desc[UR6][R8.64], R3 ;  /* 0x000000030800098e */ /* 0x0011e8000c12e106 */
        /* <DEDUP_REMOVED lines=18> */
[----:B------:R-:W2:Y:S02]  /*0700*/  LDG.E R17, desc[UR6][R6.64+0x1c] ;  /* 0x00001c0606117981 */ /* 0x000ea4000c1e1900 */
[----:B--2---:R-:W-:-:S05]  /*0710*/  IMAD.WIDE R4, R17, 0x4, R4 ;  /* 0x0000000411047825 */ /* 0x004fca00078e0204 */
[----:B------:R3:W-:Y:S01]  /*0720*/  @P0 REDG.E.ADD.STRONG.GPU desc[UR6][R4.64], R3 ;  /* 0x000000030400098e */ /* 0x0007e2000c12e106 */
[----:B------:R-:W-:-:S07]  /*0730*/  IADD3 R0, PT, PT, R0, 0x8, RZ ;  /* 0x0000000800007810 */ /* 0x000fce0007ffe0ff */
.L_x_2:
[----:B------:R-:W-:Y:S05]  /*0740*/  @!P1 EXIT ;  /* 0x000000000000994d */ /* 0x000fea0003800000 */
[----:B------:R-:W-:Y:S02]  /*0750*/  ISETP.GE.U32.AND P0, PT, R16, 0x4, PT ;  /* 0x000000041000780c */ /* 0x000fe40003f06070 */
[----:B------:R-:W-:-:S04]  /*0760*/  LOP3.LUT R2, R2, 0x3, RZ, 0xc0, !PT ;  /* 0x0000000302027812 */ /* 0x000fc800078ec0ff */
[----:B------:R-:W-:-:S07]  /*0770*/  ISETP.NE.AND P1, PT, R2, RZ, PT ;  /* 0x000000ff0200720c */ /* 0x000fce0003f25270 */
[----:B------:R-:W-:Y:S06]  /*0780*/  @!P0 BRA `(.L_x_3) ;  /* 0x0000000000548947 */ /* 0x000fec0003800000 */
[----:B---3--:R-:W0:Y:S01]  /*0790*/  LDC.64 R4, c[0x0][0x380] ;  /* 0x0000e000ff047b82 */ /* 0x008e220000000a00 */
        /* <DEDUP_REMOVED lines=20> */
.L_x_3:
[----:B------:R-:W-:Y:S05]  /*08e0*/  @!P1 EXIT ;  /* 0x000000000000994d */ /* 0x000fea0003800000 */
[----:B0--3--:R-:W0:Y:S08]  /*08f0*/  LDC.64 R4, c[0x0][0x380] ;  /* 0x0000e000ff047b82 */ /* 0x009e300000000a00 */
[----:B------:R-:W1:Y:S01]  /*0900*/  LDC.64 R6, c[0x0][0x388] ;  /* 0x0000e200ff067b82 */ /* 0x000e620000000a00 */
[----:B0-----:R-:W-:Y:S01]  /*0910*/  IMAD.WIDE.U32 R4, R0, 0x4, R4 ;  /* 0x0000000400047825 */ /* 0x001fe200078e0004 */
[----:B------:R-:W-:-:S07]  /*0920*/  IADD3 R0, PT, PT, -R2, RZ, RZ ;  /* 0x000000ff02007210 */ /* 0x000fce0007ffe1ff */
.L_x_4:
[----:B------:R0:W1:Y:S01]  /*0930*/  LDG.E R3, desc[UR6][R4.64] ;  /* 0x0000000604037981 */ /* 0x000062000c1e1900 */
[----:B------:R-:W-:Y:S02]  /*0940*/  VOTEU.ANY UR4, UPT, PT ;  /* 0x0000000000047886 */ /* 0x000fe400038e0100 */
[----:B------:R-:W-:Y:S01]  /*0950*/  UFLO.U32 UR5, UR4 ;  /* 0x00000004000572bd */ /* 0x000fe200080e0000 */
[----:B------:R-:W2:Y:S01]  /*0960*/  S2R R2, SR_LANEID ;  /* 0x0000000000027919 */ /* 0x000ea20000000000 */
[----:B------:R-:W3:Y:S01]  /*0970*/  POPC R9, UR4 ;  /* 0x0000000400097d09 */ /* 0x000ee20008000000 */
[----:B------:R-:W-:Y:S02]  /*0980*/  IADD3 R0, PT, PT, R0, 0x1, RZ ;  /* 0x0000000100007810 */ /* 0x000fe40007ffe0ff */
[----:B0-----:R-:W-:Y:S02]  /*0990*/  IADD3 R4, P1, PT, R4, 0x4, RZ ;  /* 0x0000000404047810 */ /* 0x001fe40007f3e0ff */
[----:B--2---:R-:W-:-:S02]  /*09a0*/  ISETP.EQ.U32.AND P0, PT, R2, UR5, PT ;  /* 0x0000000502007c0c */ /* 0x004fc4000bf02070 */
[----:B------:R-:W-:Y:S01]  /*09b0*/  IADD3.X R5, PT, PT, RZ, R5, RZ, P1, !PT ;  /* 0x00000005ff057210 */ /* 0x000fe20000ffe4ff */
[----:B-1----:R-:W-:-:S10]  /*09c0*/  IMAD.WIDE R2, R3, 0x4, R6 ;  /* 0x0000000403027825 */ /* 0x002fd400078e0206 */
[----:B---3--:R0:W-:Y:S01]  /*09d0*/  @P0 REDG.E.ADD.STRONG.GPU desc[UR6][R2.64], R9 ;  /* 0x000000090200098e */ /* 0x0081e2000c12e106 */
[----:B------:R-:W-:-:S13]  /*09e0*/  ISETP.NE.AND P0, PT, R0, RZ, PT ;  /* 0x000000ff0000720c */ /* 0x000fda0003f05270 */
[----:B0-----:R-:W-:Y:S05]  /*09f0*/  @P0 BRA `(.L_x_4) ;  /* 0xfffffffc00cc0947 */ /* 0x001fea000383ffff */
[----:B------:R-:W-:Y:S05]  /*0a00*/  EXIT ;  /* 0x000000000000794d */ /* 0x000fea0003800000 */
.L_x_5:
[----:B------:R-:W-:-:S00]  /*0a10*/  BRA `(.L_x_5) ;  /* 0xfffffffc00fc7947 */ /* 0x000fc0000383ffff */
[----:B------:R-:W-:-:S00]  /*0a20*/  NOP ;  /* 0x0000000000007918 */ /* 0x000fc00000000000 */
        /* <DEDUP_REMOVED lines=13> */
.L_x_6:


//--------------------- .nv.shared.reserved.0     --------------------------
	.section	.nv.shared.reserved.0,"aw",@nobits
	.weak		__nv_reservedSMEM_offset_0_alias
	.size		__nv_reservedSMEM_offset_0_alias, 0, 64
	.other		__nv_reservedSMEM_offset_0_alias,@"STO_CUDA_RESERVED_SHARED STV_DEFAULT"
__nv_reservedSMEM_offset_0_alias:
	.zero		0
	.zero		64


//--------------------- .nv.constant0._Z27histogram_single_thread_gpuPKiPii --------------------------
	.section	.nv.constant0._Z27histogram_single_thread_gpuPKiPii,"a",@progbits
	.sectionflags	@""
	.align	4
.nv.constant0._Z27histogram_single_thread_gpuPKiPii:
	.zero		916


//--------------------- SYMBOLS --------------------------

	.type		.nv.reservedSmem.offset0,@object
	.size		.nv.reservedSmem.offset0,0x4
